//
// Generated by NVIDIA NVVM Compiler
//
// Compiler Build ID: CL-36424714
// Cuda compilation tools, release 13.0, V13.0.88
// Based on NVVM 20.0.0
//

.version 9.0
.target sm_100
.address_size 64

	// .globl	_Z20computeMeanAndStdDevPdiS_S_
.extern .shared .align 16 .b8 shared_mem[];

.visible .entry _Z20computeMeanAndStdDevPdiS_S_(
	.param .u64 .ptr .align 1 _Z20computeMeanAndStdDevPdiS_S__param_0,
	.param .u32 _Z20computeMeanAndStdDevPdiS_S__param_1,
	.param .u64 .ptr .align 1 _Z20computeMeanAndStdDevPdiS_S__param_2,
	.param .u64 .ptr .align 1 _Z20computeMeanAndStdDevPdiS_S__param_3
)
{
	.reg .pred 	%p<6>;
	.reg .b32 	%r<18>;
	.reg .b64 	%rd<10>;
	.reg .b64 	%fd<13>;

	ld.param.u64 	%rd1, [_Z20computeMeanAndStdDevPdiS_S__param_0];
	ld.param.u32 	%r9, [_Z20computeMeanAndStdDevPdiS_S__param_1];
	ld.param.u64 	%rd2, [_Z20computeMeanAndStdDevPdiS_S__param_2];
	ld.param.u64 	%rd3, [_Z20computeMeanAndStdDevPdiS_S__param_3];
	mov.u32 	%r10, %ctaid.x;
	mov.u32 	%r17, %ntid.x;
	mov.u32 	%r2, %tid.x;
	mad.lo.s32 	%r3, %r10, %r17, %r2;
	shl.b32 	%r11, %r17, 3;
	mov.u32 	%r12, shared_mem;
	add.s32 	%r4, %r12, %r11;
	shl.b32 	%r13, %r2, 3;
	add.s32 	%r5, %r12, %r13;
	mov.b64 	%rd4, 0;
	st.shared.u64 	[%r5], %rd4;
	add.s32 	%r6, %r4, %r13;
	st.shared.u64 	[%r6], %rd4;
	setp.ge.s32 	%p1, %r3, %r9;
	@%p1 bra 	$L__BB0_2;
	cvta.to.global.u64 	%rd5, %rd1;
	mul.wide.s32 	%rd6, %r3, 8;
	add.s64 	%rd7, %rd5, %rd6;
	ld.global.f64 	%fd1, [%rd7];
	st.shared.f64 	[%r5], %fd1;
	mul.f64 	%fd2, %fd1, %fd1;
	st.shared.f64 	[%r6], %fd2;
$L__BB0_2:
	bar.sync 	0;
	setp.lt.u32 	%p2, %r17, 2;
	@%p2 bra 	$L__BB0_6;
$L__BB0_3:
	shr.u32 	%r8, %r17, 1;
	setp.ge.u32 	%p3, %r2, %r8;
	@%p3 bra 	$L__BB0_5;
	shl.b32 	%r14, %r8, 3;
	add.s32 	%r15, %r5, %r14;
	ld.shared.f64 	%fd3, [%r15];
	ld.shared.f64 	%fd4, [%r5];
	add.f64 	%fd5, %fd3, %fd4;
	st.shared.f64 	[%r5], %fd5;
	add.s32 	%r16, %r6, %r14;
	ld.shared.f64 	%fd6, [%r16];
	ld.shared.f64 	%fd7, [%r6];
	add.f64 	%fd8, %fd6, %fd7;
	st.shared.f64 	[%r6], %fd8;
$L__BB0_5:
	bar.sync 	0;
	setp.gt.u32 	%p4, %r17, 3;
	mov.u32 	%r17, %r8;
	@%p4 bra 	$L__BB0_3;
$L__BB0_6:
	setp.ne.s32 	%p5, %r2, 0;
	@%p5 bra 	$L__BB0_8;
	ld.shared.f64 	%fd9, [shared_mem];
	cvta.to.global.u64 	%rd8, %rd2;
	atom.global.add.f64 	%fd10, [%rd8], %fd9;
	ld.shared.f64 	%fd11, [%r4];
	cvta.to.global.u64 	%rd9, %rd3;
	atom.global.add.f64 	%fd12, [%rd9], %fd11;
$L__BB0_8:
	ret;

}
	// .globl	_Z28normalizeAndComputeHistogramPdPiS0_S0_idd
.visible .entry _Z28normalizeAndComputeHistogramPdPiS0_S0_idd(
	.param .u64 .ptr .align 1 _Z28normalizeAndComputeHistogramPdPiS0_S0_idd_param_0,
	.param .u64 .ptr .align 1 _Z28normalizeAndComputeHistogramPdPiS0_S0_idd_param_1,
	.param .u64 .ptr .align 1 _Z28normalizeAndComputeHistogramPdPiS0_S0_idd_param_2,
	.param .u64 .ptr .align 1 _Z28normalizeAndComputeHistogramPdPiS0_S0_idd_param_3,
	.param .u32 _Z28normalizeAndComputeHistogramPdPiS0_S0_idd_param_4,
	.param .f64 _Z28normalizeAndComputeHistogramPdPiS0_S0_idd_param_5,
	.param .f64 _Z28normalizeAndComputeHistogramPdPiS0_S0_idd_param_6
)
{
	.reg .pred 	%p<5>;
	.reg .b32 	%r<12>;
	.reg .b64 	%rd<17>;
	.reg .b64 	%fd<14>;

	ld.param.u64 	%rd1, [_Z28normalizeAndComputeHistogramPdPiS0_S0_idd_param_0];
	ld.param.u64 	%rd2, [_Z28normalizeAndComputeHistogramPdPiS0_S0_idd_param_1];
	ld.param.u64 	%rd3, [_Z28normalizeAndComputeHistogramPdPiS0_S0_idd_param_2];
	ld.param.u64 	%rd4, [_Z28normalizeAndComputeHistogramPdPiS0_S0_idd_param_3];
	ld.param.u32 	%r3, [_Z28normalizeAndComputeHistogramPdPiS0_S0_idd_param_4];
	ld.param.f64 	%fd5, [_Z28normalizeAndComputeHistogramPdPiS0_S0_idd_param_5];
	ld.param.f64 	%fd6, [_Z28normalizeAndComputeHistogramPdPiS0_S0_idd_param_6];
	mov.u32 	%r4, %ctaid.x;
	mov.u32 	%r5, %ntid.x;
	mov.u32 	%r6, %tid.x;
	mad.lo.s32 	%r1, %r4, %r5, %r6;
	setp.ge.s32 	%p1, %r1, %r3;
	@%p1 bra 	$L__BB1_8;
	cvta.to.global.u64 	%rd5, %rd1;
	mul.wide.s32 	%rd6, %r1, 8;
	add.s64 	%rd7, %rd5, %rd6;
	ld.global.f64 	%fd1, [%rd7];
	setp.eq.f64 	%p2, %fd6, 0d0000000000000000;
	@%p2 bra 	$L__BB1_3;
	sub.f64 	%fd7, %fd1, %fd5;
	div.rn.f64 	%fd13, %fd7, %fd6;
	bra.uni 	$L__BB1_4;
$L__BB1_3:
	sub.f64 	%fd13, %fd1, %fd5;
$L__BB1_4:
	add.f64 	%fd8, %fd13, 0d4008000000000000;
	div.rn.f64 	%fd9, %fd8, 0d4018000000000000;
	max.f64 	%fd10, %fd9, 0d0000000000000000;
	min.f64 	%fd11, %fd10, 0d3FF0000000000000;
	fma.rn.f64 	%fd12, %fd11, 0d406FE00000000000, 0d3FE0000000000000;
	cvt.rzi.s32.f64 	%r8, %fd12;
	max.s32 	%r9, %r8, 0;
	min.s32 	%r2, %r9, 255;
	cvta.to.global.u64 	%rd8, %rd2;
	mul.wide.s32 	%rd9, %r1, 4;
	add.s64 	%rd10, %rd8, %rd9;
	ld.global.u32 	%r7, [%rd10];
	setp.eq.s32 	%p3, %r7, 0;
	@%p3 bra 	$L__BB1_7;
	setp.ne.s32 	%p4, %r7, 1;
	@%p4 bra 	$L__BB1_8;
	cvta.to.global.u64 	%rd14, %rd3;
	mul.wide.u32 	%rd15, %r2, 4;
	add.s64 	%rd16, %rd14, %rd15;
	atom.global.add.u32 	%r11, [%rd16], 1;
	bra.uni 	$L__BB1_8;
$L__BB1_7:
	cvta.to.global.u64 	%rd11, %rd4;
	mul.wide.u32 	%rd12, %r2, 4;
	add.s64 	%rd13, %rd11, %rd12;
	atom.global.add.u32 	%r10, [%rd13], 1;
$L__BB1_8:
	ret;

}


// ===== COMPILED SASS (sm_100) =====

	.target	sm_100

	.elftype	@"ET_EXEC"


//--------------------- .note.nv.tkinfo           --------------------------
	.section	.note.nv.tkinfo,"",@"SHT_NOTE"
	.sectionflags	@"SHF_NOTE_NV_TKINFO"
	.tkinfo
        /*0018*/ 	.word	0x00000002
        /*0030*/ 	.string	""
        /*0030*/ 	.string	"ptxas"
        /*0030*/ 	.string	"Cuda compilation tools, release 13.0, V13.0.88"
        /*0030*/ 	.string	"Build cuda_13.0.r13.0/compiler.36424714_0"
        /*0030*/ 	.string	"-arch sm_100 -m 64 "



//--------------------- .note.nv.cuinfo           --------------------------
	.section	.note.nv.cuinfo,"",@"SHT_NOTE"
	.sectionflags	@"SHF_NOTE_NV_CUINFO"
        /*0018*/ 	.short	0x0002
        /*001a*/ 	.short	0x0064
        /*001c*/ 	.short	0x0082
	.zero		2


//--------------------- .nv.info                  --------------------------
	.section	.nv.info,"",@"SHT_CUDA_INFO"
	.align	4


	//----- nvinfo : EIATTR_REGCOUNT
	.align		4
        /*0000*/ 	.byte	0x04, 0x2f
        /*0002*/ 	.short	(.L_1 - .L_0)
	.align		4
.L_0:
        /*0004*/ 	.word	index@(_Z20computeMeanAndStdDevPdiS_S_)
        /*0008*/ 	.word	0x00000012


	//----- nvinfo : EIATTR_FRAME_SIZE
	.align		4
.L_1:
        /*000c*/ 	.byte	0x04, 0x11
        /*000e*/ 	.short	(.L_3 - .L_2)
	.align		4
.L_2:
        /*0010*/ 	.word	index@(_Z20computeMeanAndStdDevPdiS_S_)
        /*0014*/ 	.word	0x00000000


	//----- nvinfo : EIATTR_REGCOUNT
	.align		4
.L_3:
        /*0018*/ 	.byte	0x04, 0x2f
        /*001a*/ 	.short	(.L_5 - .L_4)
	.align		4
.L_4:
        /*001c*/ 	.word	index@(_Z28normalizeAndComputeHistogramPdPiS0_S0_idd)
        /*0020*/ 	.word	0x00000019


	//----- nvinfo : EIATTR_FRAME_SIZE
	.align		4
.L_5:
        /*0024*/ 	.byte	0x04, 0x11
        /*0026*/ 	.short	(.L_7 - .L_6)
	.align		4
.L_6:
        /*0028*/ 	.word	index@($__internal_0_$__cuda_sm20_div_rn_f64_full)
        /*002c*/ 	.word	0x00000000


	//----- nvinfo : EIATTR_FRAME_SIZE
	.align		4
.L_7:
        /*0030*/ 	.byte	0x04, 0x11
        /*0032*/ 	.short	(.L_9 - .L_8)
	.align		4
.L_8:
        /*0034*/ 	.word	index@(_Z28normalizeAndComputeHistogramPdPiS0_S0_idd)
        /*0038*/ 	.word	0x00000000


	//----- nvinfo : EIATTR_MIN_STACK_SIZE
	.align		4
.L_9:
        /*003c*/ 	.byte	0x04, 0x12
        /*003e*/ 	.short	(.L_11 - .L_10)
	.align		4
.L_10:
        /*0040*/ 	.word	index@(_Z28normalizeAndComputeHistogramPdPiS0_S0_idd)
        /*0044*/ 	.word	0x00000000


	//----- nvinfo : EIATTR_MIN_STACK_SIZE
	.align		4
.L_11:
        /*0048*/ 	.byte	0x04, 0x12
        /*004a*/ 	.short	(.L_13 - .L_12)
	.align		4
.L_12:
        /*004c*/ 	.word	index@(_Z20computeMeanAndStdDevPdiS_S_)
        /*0050*/ 	.word	0x00000000
.L_13:


//--------------------- .nv.compat                --------------------------
	.section	.nv.compat,"",@"SHT_CUDA_COMPAT_INFO"
	.align	4
        /*0000*/ 	.byte	0x02, 0x09, 0x00, 0x00, 0x02, 0x02, 0x01, 0x00, 0x02, 0x05, 0x05, 0x00, 0x03, 0x07, 0x01, 0x01
        /*0010*/ 	.byte	0x02, 0x03, 0x00, 0x00, 0x02, 0x06, 0x01, 0x00, 0x04, 0x0b, 0x08, 0x00, 0x01, 0x00, 0x00, 0x00
        /*0020*/ 	.byte	0x00, 0x00, 0x00, 0x00


//--------------------- .nv.info._Z28normalizeAndComputeHistogramPdPiS0_S0_idd --------------------------
	.section	.nv.info._Z28normalizeAndComputeHistogramPdPiS0_S0_idd,"",@"SHT_CUDA_INFO"
	.sectionflags	@""
	.align	4


	//----- nvinfo : EIATTR_CUDA_API_VERSION
	.align		4
        /*0000*/ 	.byte	0x04, 0x37
        /*0002*/ 	.short	(.L_15 - .L_14)
.L_14:
        /*0004*/ 	.word	0x00000082


	//----- nvinfo : EIATTR_KPARAM_INFO
	.align		4
.L_15:
        /*0008*/ 	.byte	0x04, 0x17
        /*000a*/ 	.short	(.L_17 - .L_16)
.L_16:
        /*000c*/ 	.word	0x00000000
        /*0010*/ 	.short	0x0006
        /*0012*/ 	.short	0x0030
        /*0014*/ 	.byte	0x00, 0xf0, 0x21, 0x00


	//----- nvinfo : EIATTR_KPARAM_INFO
	.align		4
.L_17:
        /*0018*/ 	.byte	0x04, 0x17
        /*001a*/ 	.short	(.L_19 - .L_18)
.L_18:
        /*001c*/ 	.word	0x00000000
        /*0020*/ 	.short	0x0005
        /*0022*/ 	.short	0x0028
        /*0024*/ 	.byte	0x00, 0xf0, 0x21, 0x00


	//----- nvinfo : EIATTR_KPARAM_INFO
	.align		4
.L_19:
        /*0028*/ 	.byte	0x04, 0x17
        /*002a*/ 	.short	(.L_21 - .L_20)
.L_20:
        /*002c*/ 	.word	0x00000000
        /*0030*/ 	.short	0x0004
        /*0032*/ 	.short	0x0020
        /*0034*/ 	.byte	0x00, 0xf0, 0x11, 0x00


	//----- nvinfo : EIATTR_KPARAM_INFO
	.align		4
.L_21:
        /*0038*/ 	.byte	0x04, 0x17
        /*003a*/ 	.short	(.L_23 - .L_22)
.L_22:
        /*003c*/ 	.word	0x00000000
        /*0040*/ 	.short	0x0003
        /*0042*/ 	.short	0x0018
        /*0044*/ 	.byte	0x00, 0xf5, 0x21, 0x00


	//----- nvinfo : EIATTR_KPARAM_INFO
	.align		4
.L_23:
        /*0048*/ 	.byte	0x04, 0x17
        /*004a*/ 	.short	(.L_25 - .L_24)
.L_24:
        /*004c*/ 	.word	0x00000000
        /*0050*/ 	.short	0x0002
        /*0052*/ 	.short	0x0010
        /*0054*/ 	.byte	0x00, 0xf5, 0x21, 0x00


	//----- nvinfo : EIATTR_KPARAM_INFO
	.align		4
.L_25:
        /*0058*/ 	.byte	0x04, 0x17
        /*005a*/ 	.short	(.L_27 - .L_26)
.L_26:
        /*005c*/ 	.word	0x00000000
        /*0060*/ 	.short	0x0001
        /*0062*/ 	.short	0x0008
        /*0064*/ 	.byte	0x00, 0xf5, 0x21, 0x00


	//----- nvinfo : EIATTR_KPARAM_INFO
	.align		4
.L_27:
        /*0068*/ 	.byte	0x04, 0x17
        /*006a*/ 	.short	(.L_29 - .L_28)
.L_28:
        /*006c*/ 	.word	0x00000000
        /*0070*/ 	.short	0x0000
        /*0072*/ 	.short	0x0000
        /*0074*/ 	.byte	0x00, 0xf5, 0x21, 0x00


	//----- nvinfo : EIATTR_SPARSE_MMA_MASK
	.align		4
.L_29:
        /*0078*/ 	.byte	0x03, 0x50
        /*007a*/ 	.short	0x0000


	//----- nvinfo : EIATTR_MAXREG_COUNT
	.align		4
        /*007c*/ 	.byte	0x03, 0x1b
        /*007e*/ 	.short	0x00ff


	//----- nvinfo : EIATTR_MERCURY_ISA_VERSION
	.align		4
        /*0080*/ 	.byte	0x03, 0x5f
        /*0082*/ 	.short	0x0101


	//----- nvinfo : EIATTR_VRC_CTA_INIT_COUNT
	.align		4
        /*0084*/ 	.byte	0x02, 0x4a
	.zero		1
	.zero		1


	//----- nvinfo : EIATTR_EXIT_INSTR_OFFSETS
	.align		4
        /*0088*/ 	.byte	0x04, 0x1c
        /*008a*/ 	.short	(.L_31 - .L_30)


	//   ....[0]....
.L_30:
        /*008c*/ 	.word	0x00000070


	//   ....[1]....
        /*0090*/ 	.word	0x00000610


	//   ....[2]....
        /*0094*/ 	.word	0x00000660


	//   ....[3]....
        /*0098*/ 	.word	0x000006b0


	//----- nvinfo : EIATTR_CRS_STACK_SIZE
	.align		4
.L_31:
        /*009c*/ 	.byte	0x04, 0x1e
        /*009e*/ 	.short	(.L_33 - .L_32)
.L_32:
        /*00a0*/ 	.word	0x00000000


	//----- nvinfo : EIATTR_CBANK_PARAM_SIZE
	.align		4
.L_33:
        /*00a4*/ 	.byte	0x03, 0x19
        /*00a6*/ 	.short	0x0038


	//----- nvinfo : EIATTR_PARAM_CBANK
	.align		4
        /*00a8*/ 	.byte	0x04, 0x0a
        /*00aa*/ 	.short	(.L_35 - .L_34)
	.align		4
.L_34:
        /*00ac*/ 	.word	index@(.nv.constant0._Z28normalizeAndComputeHistogramPdPiS0_S0_idd)
        /*00b0*/ 	.short	0x0380
        /*00b2*/ 	.short	0x0038


	//----- nvinfo : EIATTR_SW_WAR
	.align		4
.L_35:
        /*00b4*/ 	.byte	0x04, 0x36
        /*00b6*/ 	.short	(.L_37 - .L_36)
.L_36:
        /*00b8*/ 	.word	0x00000008
.L_37:


//--------------------- .nv.info._Z20computeMeanAndStdDevPdiS_S_ --------------------------
	.section	.nv.info._Z20computeMeanAndStdDevPdiS_S_,"",@"SHT_CUDA_INFO"
	.sectionflags	@""
	.align	4


	//----- nvinfo : EIATTR_CUDA_API_VERSION
	.align		4
        /*0000*/ 	.byte	0x04, 0x37
        /*0002*/ 	.short	(.L_39 - .L_38)
.L_38:
        /*0004*/ 	.word	0x00000082


	//----- nvinfo : EIATTR_KPARAM_INFO
	.align		4
.L_39:
        /*0008*/ 	.byte	0x04, 0x17
        /*000a*/ 	.short	(.L_41 - .L_40)
.L_40:
        /*000c*/ 	.word	0x00000000
        /*0010*/ 	.short	0x0003
        /*0012*/ 	.short	0x0018
        /*0014*/ 	.byte	0x00, 0xf5, 0x21, 0x00


	//----- nvinfo : EIATTR_KPARAM_INFO
	.align		4
.L_41:
        /*0018*/ 	.byte	0x04, 0x17
        /*001a*/ 	.short	(.L_43 - .L_42)
.L_42:
        /*001c*/ 	.word	0x00000000
        /*0020*/ 	.short	0x0002
        /*0022*/ 	.short	0x0010
        /*0024*/ 	.byte	0x00, 0xf5, 0x21, 0x00


	//----- nvinfo : EIATTR_KPARAM_INFO
	.align		4
.L_43:
        /*0028*/ 	.byte	0x04, 0x17
        /*002a*/ 	.short	(.L_45 - .L_44)
.L_44:
        /*002c*/ 	.word	0x00000000
        /*0030*/ 	.short	0x0001
        /*0032*/ 	.short	0x0008
        /*0034*/ 	.byte	0x00, 0xf0, 0x11, 0x00


	//----- nvinfo : EIATTR_KPARAM_INFO
	.align		4
.L_45:
        /*0038*/ 	.byte	0x04, 0x17
        /*003a*/ 	.short	(.L_47 - .L_46)
.L_46:
        /*003c*/ 	.word	0x00000000
        /*0040*/ 	.short	0x0000
        /*0042*/ 	.short	0x0000
        /*0044*/ 	.byte	0x00, 0xf5, 0x21, 0x00


	//----- nvinfo : EIATTR_SPARSE_MMA_MASK
	.align		4
.L_47:
        /*0048*/ 	.byte	0x03, 0x50
        /*004a*/ 	.short	0x0000


	//----- nvinfo : EIATTR_MAXREG_COUNT
	.align		4
        /*004c*/ 	.byte	0x03, 0x1b
        /*004e*/ 	.short	0x00ff


	//----- nvinfo : EIATTR_NUM_BARRIERS
	.align		4
        /*0050*/ 	.byte	0x02, 0x4c
        /*0052*/ 	.byte	0x01
	.zero		1


	//----- nvinfo : EIATTR_MERCURY_ISA_VERSION
	.align		4
        /*0054*/ 	.byte	0x03, 0x5f
        /*0056*/ 	.short	0x0101


	//----- nvinfo : EIATTR_VRC_CTA_INIT_COUNT
	.align		4
        /*0058*/ 	.byte	0x02, 0x4a
	.zero		1
	.zero		1


	//----- nvinfo : EIATTR_EXIT_INSTR_OFFSETS
	.align		4
        /*005c*/ 	.byte	0x04, 0x1c
        /*005e*/ 	.short	(.L_49 - .L_48)


	//   ....[0]....
.L_48:
        /*0060*/ 	.word	0x000002d0


	//   ....[1]....
        /*0064*/ 	.word	0x00000370


	//----- nvinfo : EIATTR_CRS_STACK_SIZE
	.align		4
.L_49:
        /*0068*/ 	.byte	0x04, 0x1e
        /*006a*/ 	.short	(.L_51 - .L_50)
.L_50:
        /*006c*/ 	.word	0x00000000


	//----- nvinfo : EIATTR_CBANK_PARAM_SIZE
	.align		4
.L_51:
        /*0070*/ 	.byte	0x03, 0x19
        /*0072*/ 	.short	0x0020


	//----- nvinfo : EIATTR_PARAM_CBANK
	.align		4
        /*0074*/ 	.byte	0x04, 0x0a
        /*0076*/ 	.short	(.L_53 - .L_52)
	.align		4
.L_52:
        /*0078*/ 	.word	index@(.nv.constant0._Z20computeMeanAndStdDevPdiS_S_)
        /*007c*/ 	.short	0x0380
        /*007e*/ 	.short	0x0020


	//----- nvinfo : EIATTR_SW_WAR
	.align		4
.L_53:
        /*0080*/ 	.byte	0x04, 0x36
        /*0082*/ 	.short	(.L_55 - .L_54)
.L_54:
        /*0084*/ 	.word	0x00000008
.L_55:


//--------------------- .nv.callgraph             --------------------------
	.section	.nv.callgraph,"",@"SHT_CUDA_CALLGRAPH"
	.align	4
	.sectionentsize	8
	.align		4
        /*0000*/ 	.word	0x00000000
	.align		4
        /*0004*/ 	.word	0xffffffff
	.align		4
        /*0008*/ 	.word	0x00000000
	.align		4
        /*000c*/ 	.word	0xfffffffe
	.align		4
        /*0010*/ 	.word	0x00000000
	.align		4
        /*0014*/ 	.word	0xfffffffd
	.align		4
        /*0018*/ 	.word	0x00000000
	.align		4
        /*001c*/ 	.word	0xfffffffc


//--------------------- .text._Z28normalizeAndComputeHistogramPdPiS0_S0_idd --------------------------
	.section	.text._Z28normalizeAndComputeHistogramPdPiS0_S0_idd,"ax",@progbits
	.align	128
        .global         _Z28normalizeAndComputeHistogramPdPiS0_S0_idd
        .type           _Z28normalizeAndComputeHistogramPdPiS0_S0_idd,@function
        .size           _Z28normalizeAndComputeHistogramPdPiS0_S0_idd,(.L_x_18 - _Z28normalizeAndComputeHistogramPdPiS0_S0_idd)
        .other          _Z28normalizeAndComputeHistogramPdPiS0_S0_idd,@"STO_CUDA_ENTRY STV_DEFAULT"
_Z28normalizeAndComputeHistogramPdPiS0_S0_idd:
.text._Z28normalizeAndComputeHistogramPdPiS0_S0_idd:
[----:B------:R-:W-:Y:S01]  /*0000*/  LDC R1, c[0x0][0x37c] ;  /* 0x0000df00ff017b82 */ /* 0x000fe20000000800 */
[----:B------:R-:W0:Y:S07]  /*0010*/  S2R R3, SR_TID.X ;  /* 0x0000000000037919 */ /* 0x000e2e0000002100 */
[----:B------:R-:W0:Y:S01]  /*0020*/  S2UR UR4, SR_CTAID.X ;  /* 0x00000000000479c3 */ /* 0x000e220000002500 */
[----:B------:R-:W1:Y:S07]  /*0030*/  LDCU UR5, c[0x0][0x3a0] ;  /* 0x00007400ff0577ac */ /* 0x000e6e0008000800 */
[----:B------:R-:W0:Y:S02]  /*0040*/  LDC R0, c[0x0][0x360] ;  /* 0x0000d800ff007b82 */ /* 0x000e240000000800 */
[----:B0-----:R-:W-:-:S05]  /*0050*/  IMAD R0, R0, UR4, R3 ;  /* 0x0000000400007c24 */ /* 0x001fca000f8e0203 */
[----:B-1----:R-:W-:-:S13]  /*0060*/  ISETP.GE.AND P0, PT, R0, UR5, PT ;  /* 0x0000000500007c0c */ /* 0x002fda000bf06270 */
[----:B------:R-:W-:Y:S05]  /*0070*/  @P0 EXIT ;  /* 0x000000000000094d */ /* 0x000fea0003800000 */
[----:B------:R-:W0:Y:S01]  /*0080*/  LDC.64 R2, c[0x0][0x380] ;  /* 0x0000e000ff027b82 */ /* 0x000e220000000a00 */
[----:B------:R-:W1:Y:S07]  /*0090*/  LDCU.64 UR4, c[0x0][0x358] ;  /* 0x00006b00ff0477ac */ /* 0x000e6e0008000a00 */
[----:B------:R-:W2:Y:S01]  /*00a0*/  LDC.64 R10, c[0x0][0x3b0] ;  /* 0x0000ec00ff0a7b82 */ /* 0x000ea20000000a00 */
[----:B0-----:R-:W-:-:S06]  /*00b0*/  IMAD.WIDE R2, R0, 0x8, R2 ;  /* 0x0000000800027825 */ /* 0x001fcc00078e0202 */
[----:B-1----:R-:W5:Y:S01]  /*00c0*/  LDG.E.64 R2, desc[UR4][R2.64] ;  /* 0x0000000402027981 */ /* 0x002f62000c1e1b00 */
[----:B--2---:R-:W-:-:S14]  /*00d0*/  DSETP.NEU.AND P0, PT, R10, RZ, PT ;  /* 0x000000ff0a00722a */ /* 0x004fdc0003f0d000 */
[----:B------:R-:W-:Y:S05]  /*00e0*/  @!P0 BRA `(.L_x_0) ;  /* 0x00000000006c8947 */ /* 0x000fea0003800000 */
[----:B------:R-:W0:Y:S01]  /*00f0*/  LDCU UR8, c[0x0][0x3b4] ;  /* 0x00007680ff0877ac */ /* 0x000e220008000800 */
[----:B------:R-:W-:Y:S01]  /*0100*/  IMAD.MOV.U32 R4, RZ, RZ, 0x1 ;  /* 0x00000001ff047424 */ /* 0x000fe200078e00ff */
[----:B------:R-:W-:Y:S01]  /*0110*/  BSSY.RECONVERGENT B0, `(.L_x_1) ;  /* 0x0000017000007945 */ /* 0x000fe20003800200 */
[----:B------:R-:W1:Y:S01]  /*0120*/  LDCU.64 UR6, c[0x0][0x3a8] ;  /* 0x00007500ff0677ac */ /* 0x000e620008000a00 */
[----:B0-----:R-:W0:Y:S03]  /*0130*/  MUFU.RCP64H R5, UR8 ;  /* 0x0000000800057d08 */ /* 0x001e260008001800 */
[----:B0-----:R-:W-:-:S08]  /*0140*/  DFMA R6, R4, -R10, 1 ;  /* 0x3ff000000406742b */ /* 0x001fd0000000080a */
[----:B------:R-:W-:-:S08]  /*0150*/  DFMA R6, R6, R6, R6 ;  /* 0x000000060606722b */ /* 0x000fd00000000006 */
[----:B------:R-:W-:Y:S02]  /*0160*/  DFMA R6, R4, R6, R4 ;  /* 0x000000060406722b */ /* 0x000fe40000000004 */
[----:B-1---5:R-:W-:-:S06]  /*0170*/  DADD R4, R2, -UR6 ;  /* 0x8000000602047e29 */ /* 0x022fcc0008000000 */
[----:B------:R-:W-:-:S04]  /*0180*/  DFMA R8, R6, -R10, 1 ;  /* 0x3ff000000608742b */ /* 0x000fc8000000080a */
[----:B------:R-:W-:-:S04]  /*0190*/  FSETP.GEU.AND P1, PT, |R5|, 6.5827683646048100446e-37, PT ;  /* 0x036000000500780b */ /* 0x000fc80003f2e200 */
[----:B------:R-:W-:-:S08]  /*01a0*/  DFMA R8, R6, R8, R6 ;  /* 0x000000080608722b */ /* 0x000fd00000000006 */
[----:B------:R-:W-:-:S08]  /*01b0*/  DMUL R2, R4, R8 ;  /* 0x0000000804027228 */ /* 0x000fd00000000000 */
[----:B------:R-:W-:-:S08]  /*01c0*/  DFMA R6, R2, -R10, R4 ;  /* 0x8000000a0206722b */ /* 0x000fd00000000004 */
[----:B------:R-:W-:-:S10]  /*01d0*/  DFMA R2, R8, R6, R2 ;  /* 0x000000060802722b */ /* 0x000fd40000000002 */
[----:B------:R-:W-:-:S05]  /*01e0*/  FFMA R6, RZ, UR8, R3 ;  /* 0x00000008ff067c23 */ /* 0x000fca0008000003 */
[----:B------:R-:W-:-:S13]  /*01f0*/  FSETP.GT.AND P0, PT, |R6|, 1.469367938527859385e-39, PT ;  /* 0x001000000600780b */ /* 0x000fda0003f04200 */
[----:B------:R-:W-:Y:S05]  /*0200*/  @P0 BRA P1, `(.L_x_2) ;  /* 0x00000000001c0947 */ /* 0x000fea0000800000 */
[----:B------:R-:W0:Y:S01]  /*0210*/  LDCU.64 UR6, c[0x0][0x3b0] ;  /* 0x00007600ff0677ac */ /* 0x000e220008000a00 */
[----:B------:R-:W-:Y:S01]  /*0220*/  IMAD.MOV.U32 R6, RZ, RZ, R4 ;  /* 0x000000ffff067224 */ /* 0x000fe200078e0004 */
[----:B------:R-:W-:Y:S01]  /*0230*/  MOV R10, 0x280 ;  /* 0x00000280000a7802 */ /* 0x000fe20000000f00 */
[----:B------:R-:W-:Y:S02]  /*0240*/  IMAD.MOV.U32 R7, RZ, RZ, R5 ;  /* 0x000000ffff077224 */ /* 0x000fe400078e0005 */
[----:B0-----:R-:W-:Y:S02]  /*0250*/  IMAD.U32 R4, RZ, RZ, UR6 ;  /* 0x00000006ff047e24 */ /* 0x001fe4000f8e00ff */
[----:B------:R-:W-:-:S07]  /*0260*/  IMAD.U32 R5, RZ, RZ, UR7 ;  /* 0x00000007ff057e24 */ /* 0x000fce000f8e00ff */
[----:B------:R-:W-:Y:S05]  /*0270*/  CALL.REL.NOINC `($__internal_0_$__cuda_sm20_div_rn_f64_full) ;  /* 0x0000000400107944 */ /* 0x000fea0003c00000 */
.L_x_2:
[----:B------:R-:W-:Y:S05]  /*0280*/  BSYNC.RECONVERGENT B0 ;  /* 0x0000000000007941 */ /* 0x000fea0003800200 */
.L_x_1:
[----:B------:R-:W-:Y:S05]  /*0290*/  BRA `(.L_x_3) ;  /* 0x0000000000087947 */ /* 0x000fea0003800000 */
.L_x_0:
[----:B------:R-:W0:Y:S02]  /*02a0*/  LDCU.64 UR6, c[0x0][0x3a8] ;  /* 0x00007500ff0677ac */ /* 0x000e240008000a00 */
[----:B0----5:R-:W-:-:S11]  /*02b0*/  DADD R2, R2, -UR6 ;  /* 0x8000000602027e29 */ /* 0x021fd60008000000 */
.L_x_3:
[----:B------:R-:W0:Y:S01]  /*02c0*/  MUFU.RCP64H R5, 6 ;  /* 0x4018000000057908 */ /* 0x000e220000001800 */
[----:B------:R-:W-:Y:S01]  /*02d0*/  IMAD.MOV.U32 R8, RZ, RZ, 0x0 ;  /* 0x00000000ff087424 */ /* 0x000fe200078e00ff */
[----:B------:R-:W-:Y:S01]  /*02e0*/  BSSY.RECONVERGENT B0, `(.L_x_4) ;  /* 0x0000016000007945 */ /* 0x000fe20003800200 */
[----:B------:R-:W-:Y:S02]  /*02f0*/  IMAD.MOV.U32 R9, RZ, RZ, 0x40180000 ;  /* 0x40180000ff097424 */ /* 0x000fe400078e00ff */
[----:B------:R-:W-:-:S06]  /*0300*/  IMAD.MOV.U32 R4, RZ, RZ, 0x1 ;  /* 0x00000001ff047424 */ /* 0x000fcc00078e00ff */
[----:B0-----:R-:W-:-:S08]  /*0310*/  DFMA R6, R4, -R8, 1 ;  /* 0x3ff000000406742b */ /* 0x001fd00000000808 */
[----:B------:R-:W-:-:S08]  /*0320*/  DFMA R6, R6, R6, R6 ;  /* 0x000000060606722b */ /* 0x000fd00000000006 */
[----:B------:R-:W-:-:S08]  /*0330*/  DFMA R6, R4, R6, R4 ;  /* 0x000000060406722b */ /* 0x000fd00000000004 */
[----:B------:R-:W-:Y:S02]  /*0340*/  DFMA R4, R6, -R8, 1 ;  /* 0x3ff000000604742b */ /* 0x000fe40000000808 */
[----:B------:R-:W-:-:S06]  /*0350*/  DADD R8, R2, 3 ;  /* 0x4008000002087429 */ /* 0x000fcc0000000000 */
[----:B------:R-:W-:-:S04]  /*0360*/  DFMA R4, R6, R4, R6 ;  /* 0x000000040604722b */ /* 0x000fc80000000006 */
[----:B------:R-:W-:-:S04]  /*0370*/  FSETP.GEU.AND P1, PT, |R9|, 6.5827683646048100446e-37, PT ;  /* 0x036000000900780b */ /* 0x000fc80003f2e200 */
[----:B------:R-:W-:-:S08]  /*0380*/  DMUL R2, R8, R4 ;  /* 0x0000000408027228 */ /* 0x000fd00000000000 */
[----:B------:R-:W-:-:S08]  /*0390*/  DFMA R6, R2, -6, R8 ;  /* 0xc01800000206782b */ /* 0x000fd00000000008 */
[----:B------:R-:W-:-:S10]  /*03a0*/  DFMA R2, R4, R6, R2 ;  /* 0x000000060402722b */ /* 0x000fd40000000002 */
[----:B------:R-:W-:-:S05]  /*03b0*/  FFMA R4, RZ, 2.375, R3 ;  /* 0x40180000ff047823 */ /* 0x000fca0000000003 */
[----:B------:R-:W-:-:S13]  /*03c0*/  FSETP.GT.AND P0, PT, |R4|, 1.469367938527859385e-39, PT ;  /* 0x001000000400780b */ /* 0x000fda0003f04200 */
[----:B------:R-:W-:Y:S05]  /*03d0*/  @P0 BRA P1, `(.L_x_5) ;  /* 0x0000000000180947 */ /* 0x000fea0000800000 */
[----:B------:R-:W-:Y:S01]  /*03e0*/  IMAD.MOV.U32 R6, RZ, RZ, R8 ;  /* 0x000000ffff067224 */ /* 0x000fe200078e0008 */
[----:B------:R-:W-:Y:S01]  /*03f0*/  MOV R10, 0x440 ;  /* 0x00000440000a7802 */ /* 0x000fe20000000f00 */
[----:B------:R-:W-:Y:S02]  /*0400*/  IMAD.MOV.U32 R7, RZ, RZ, R9 ;  /* 0x000000ffff077224 */ /* 0x000fe400078e0009 */
[----:B------:R-:W-:Y:S02]  /*0410*/  IMAD.MOV.U32 R4, RZ, RZ, RZ ;  /* 0x000000ffff047224 */ /* 0x000fe400078e00ff */
[----:B------:R-:W-:-:S07]  /*0420*/  IMAD.MOV.U32 R5, RZ, RZ, 0x40180000 ;  /* 0x40180000ff057424 */ /* 0x000fce00078e00ff */
[----:B------:R-:W-:Y:S05]  /*0430*/  CALL.REL.NOINC `($__internal_0_$__cuda_sm20_div_rn_f64_full) ;  /* 0x0000000000a07944 */ /* 0x000fea0003c00000 */
.L_x_5:
[----:B------:R-:W-:Y:S05]  /*0440*/  BSYNC.RECONVERGENT B0 ;  /* 0x0000000000007941 */ /* 0x000fea0003800200 */
.L_x_4:
[----:B------:R-:W0:Y:S02]  /*0450*/  LDC.64 R4, c[0x0][0x388] ;  /* 0x0000e200ff047b82 */ /* 0x000e240000000a00 */
[----:B0-----:R-:W-:-:S05]  /*0460*/  IMAD.WIDE R4, R0, 0x4, R4 ;  /* 0x0000000400047825 */ /* 0x001fca00078e0204 */
[----:B------:R0:W2:Y:S01]  /*0470*/  LDG.E R6, desc[UR4][R4.64] ;  /* 0x0000000404067981 */ /* 0x0000a2000c1e1900 */
[----:B------:R-:W-:Y:S01]  /*0480*/  DSETP.MAX.AND P0, P1, RZ, R2, PT ;  /* 0x00000002ff00722a */ /* 0x000fe2000390f000 */
[----:B------:R-:W-:Y:S02]  /*0490*/  IMAD.MOV.U32 R9, RZ, RZ, R3 ;  /* 0x000000ffff097224 */ /* 0x000fe400078e0003 */
[----:B------:R-:W-:Y:S02]  /*04a0*/  IMAD.MOV.U32 R0, RZ, RZ, RZ ;  /* 0x000000ffff007224 */ /* 0x000fe400078e00ff */
[----:B------:R-:W-:Y:S02]  /*04b0*/  IMAD.MOV.U32 R7, RZ, RZ, R2 ;  /* 0x000000ffff077224 */ /* 0x000fe400078e0002 */
[----:B------:R-:W-:Y:S01]  /*04c0*/  IMAD.MOV.U32 R2, RZ, RZ, RZ ;  /* 0x000000ffff027224 */ /* 0x000fe200078e00ff */
[----:B------:R-:W-:Y:S01]  /*04d0*/  FSEL R11, R0, R9, P0 ;  /* 0x00000009000b7208 */ /* 0x000fe20000000000 */
[----:B0-----:R-:W-:-:S02]  /*04e0*/  IMAD.MOV.U32 R4, RZ, RZ, 0x80000 ;  /* 0x00080000ff047424 */ /* 0x001fc400078e00ff */
[----:B------:R-:W-:Y:S01]  /*04f0*/  IMAD.MOV.U32 R5, RZ, RZ, 0x406fe000 ;  /* 0x406fe000ff057424 */ /* 0x000fe200078e00ff */
[----:B------:R-:W-:Y:S02]  /*0500*/  SEL R2, R2, R7, P0 ;  /* 0x0000000702027207 */ /* 0x000fe40000000000 */
[----:B------:R-:W-:-:S05]  /*0510*/  @P1 LOP3.LUT R11, R9, 0x80000, RZ, 0xfc, !PT ;  /* 0x00080000090b1812 */ /* 0x000fca00078efcff */
[----:B------:R-:W-:-:S04]  /*0520*/  IMAD.MOV.U32 R3, RZ, RZ, R11 ;  /* 0x000000ffff037224 */ /* 0x000fc800078e000b */
[----:B------:R-:W-:Y:S02]  /*0530*/  IMAD.MOV.U32 R0, RZ, RZ, R3 ;  /* 0x000000ffff007224 */ /* 0x000fe400078e0003 */
[----:B------:R-:W-:-:S06]  /*0540*/  DSETP.MIN.AND P0, P1, R2, 1, PT ;  /* 0x3ff000000200742a */ /* 0x000fcc0003900000 */
[----:B------:R-:W-:Y:S02]  /*0550*/  FSEL R7, R0, 1.875, P0 ;  /* 0x3ff0000000077808 */ /* 0x000fe40000000000 */
[----:B------:R-:W-:-:S06]  /*0560*/  SEL R2, R2, RZ, P0 ;  /* 0x000000ff02027207 */ /* 0x000fcc0000000000 */
[----:B------:R-:W-:Y:S01]  /*0570*/  @P1 LOP3.LUT R7, R4, 0x3ff00000, RZ, 0xfc, !PT ;  /* 0x3ff0000004071812 */ /* 0x000fe200078efcff */
[----:B------:R-:W-:-:S04]  /*0580*/  IMAD.MOV.U32 R4, RZ, RZ, 0x0 ;  /* 0x00000000ff047424 */ /* 0x000fc800078e00ff */
[----:B------:R-:W-:-:S06]  /*0590*/  IMAD.MOV.U32 R3, RZ, RZ, R7 ;  /* 0x000000ffff037224 */ /* 0x000fcc00078e0007 */
[----:B------:R-:W-:-:S10]  /*05a0*/  DFMA R2, R2, R4, 0.5 ;  /* 0x3fe000000202742b */ /* 0x000fd40000000004 */
[----:B------:R-:W0:Y:S02]  /*05b0*/  F2I.F64.TRUNC R2, R2 ;  /* 0x0000000200027311 */ /* 0x000e24000030d100 */
[----:B0-----:R-:W-:-:S04]  /*05c0*/  VIMNMX R0, PT, PT, RZ, R2, !PT ;  /* 0x00000002ff007248 */ /* 0x001fc80007fe0100 */
[----:B------:R-:W-:Y:S02]  /*05d0*/  VIMNMX R7, PT, PT, R0, 0xff, PT ;  /* 0x000000ff00077848 */ /* 0x000fe40003fe0100 */
[----:B--2---:R-:W-:-:S13]  /*05e0*/  ISETP.NE.AND P0, PT, R6, RZ, PT ;  /* 0x000000ff0600720c */ /* 0x004fda0003f05270 */
[----:B------:R-:W-:Y:S05]  /*05f0*/  @!P0 BRA `(.L_x_6) ;  /* 0x00000000001c8947 */ /* 0x000fea0003800000 */
[----:B------:R-:W-:-:S13]  /*0600*/  ISETP.NE.AND P0, PT, R6, 0x1, PT ;  /* 0x000000010600780c */ /* 0x000fda0003f05270 */
[----:B------:R-:W-:Y:S05]  /*0610*/  @P0 EXIT ;  /* 0x000000000000094d */ /* 0x000fea0003800000 */
[----:B------:R-:W0:Y:S01]  /*0620*/  LDC.64 R2, c[0x0][0x390] ;  /* 0x0000e400ff027b82 */ /* 0x000e220000000a00 */
[----:B------:R-:W-:Y:S02]  /*0630*/  IMAD.MOV.U32 R5, RZ, RZ, 0x1 ;  /* 0x00000001ff057424 */ /* 0x000fe400078e00ff */
[----:B0-----:R-:W-:-:S05]  /*0640*/  IMAD.WIDE.U32 R2, R7, 0x4, R2 ;  /* 0x0000000407027825 */ /* 0x001fca00078e0002 */
[----:B------:R-:W-:Y:S01]  /*0650*/  REDG.E.ADD.STRONG.GPU desc[UR4][R2.64], R5 ;  /* 0x000000050200798e */ /* 0x000fe2000c12e104 */
[----:B------:R-:W-:Y:S05]  /*0660*/  EXIT ;  /* 0x000000000000794d */ /* 0x000fea0003800000 */
.L_x_6:
[----:B------:R-:W0:Y:S01]  /*0670*/  LDC.64 R2, c[0x0][0x398] ;  /* 0x0000e600ff027b82 */ /* 0x000e220000000a00 */
[----:B------:R-:W-:Y:S02]  /*0680*/  IMAD.MOV.U32 R5, RZ, RZ, 0x1 ;  /* 0x00000001ff057424 */ /* 0x000fe400078e00ff */
[----:B0-----:R-:W-:-:S05]  /*0690*/  IMAD.WIDE.U32 R2, R7, 0x4, R2 ;  /* 0x0000000407027825 */ /* 0x001fca00078e0002 */
[----:B------:R-:W-:Y:S01]  /*06a0*/  REDG.E.ADD.STRONG.GPU desc[UR4][R2.64], R5 ;  /* 0x000000050200798e */ /* 0x000fe2000c12e104 */
[----:B------:R-:W-:Y:S05]  /*06b0*/  EXIT ;  /* 0x000000000000794d */ /* 0x000fea0003800000 */
        .weak           $__internal_0_$__cuda_sm20_div_rn_f64_full
        .type           $__internal_0_$__cuda_sm20_div_rn_f64_full,@function
        .size           $__internal_0_$__cuda_sm20_div_rn_f64_full,(.L_x_18 - $__internal_0_$__cuda_sm20_div_rn_f64_full)
$__internal_0_$__cuda_sm20_div_rn_f64_full:
[C---:B------:R-:W-:Y:S01]  /*06c0*/  FSETP.GEU.AND P0, PT, |R5|.reuse, 1.469367938527859385e-39, PT ;  /* 0x001000000500780b */ /* 0x040fe20003f0e200 */
[----:B------:R-:W-:Y:S01]  /*06d0*/  IMAD.MOV.U32 R16, RZ, RZ, 0x1 ;  /* 0x00000001ff107424 */ /* 0x000fe200078e00ff */
[----:B------:R-:W-:Y:S01]  /*06e0*/  LOP3.LUT R2, R5, 0x800fffff, RZ, 0xc0, !PT ;  /* 0x800fffff05027812 */ /* 0x000fe200078ec0ff */
[----:B------:R-:W-:Y:S01]  /*06f0*/  BSSY.RECONVERGENT B1, `(.L_x_7) ;  /* 0x0000055000017945 */ /* 0x000fe20003800200 */
[C---:B------:R-:W-:Y:S02]  /*0700*/  FSETP.GEU.AND P2, PT, |R7|.reuse, 1.469367938527859385e-39, PT ;  /* 0x001000000700780b */ /* 0x040fe40003f4e200 */
[----:B------:R-:W-:Y:S01]  /*0710*/  LOP3.LUT R3, R2, 0x3ff00000, RZ, 0xfc, !PT ;  /* 0x3ff0000002037812 */ /* 0x000fe200078efcff */
[----:B------:R-:W-:Y:S01]  /*0720*/  IMAD.MOV.U32 R2, RZ, RZ, R4 ;  /* 0x000000ffff027224 */ /* 0x000fe200078e0004 */
[----:B------:R-:W-:Y:S02]  /*0730*/  LOP3.LUT R11, R7, 0x7ff00000, RZ, 0xc0, !PT ;  /* 0x7ff00000070b7812 */ /* 0x000fe400078ec0ff */
[----:B------:R-:W-:-:S03]  /*0740*/  LOP3.LUT R14, R5, 0x7ff00000, RZ, 0xc0, !PT ;  /* 0x7ff00000050e7812 */ /* 0x000fc600078ec0ff */
[----:B------:R-:W-:Y:S01]  /*0750*/  @!P0 DMUL R2, R4, 8.98846567431157953865e+307 ;  /* 0x7fe0000004028828 */ /* 0x000fe20000000000 */
[----:B------:R-:W-:-:S03]  /*0760*/  ISETP.GE.U32.AND P1, PT, R11, R14, PT ;  /* 0x0000000e0b00720c */ /* 0x000fc60003f26070 */
[----:B------:R-:W-:Y:S01]  /*0770*/  @!P2 LOP3.LUT R12, R5, 0x7ff00000, RZ, 0xc0, !PT ;  /* 0x7ff00000050ca812 */ /* 0x000fe200078ec0ff */
[----:B------:R-:W-:Y:S01]  /*0780*/  @!P2 IMAD.MOV.U32 R18, RZ, RZ, RZ ;  /* 0x000000ffff12a224 */ /* 0x000fe200078e00ff */
[----:B------:R-:W0:Y:S02]  /*0790*/  MUFU.RCP64H R17, R3 ;  /* 0x0000000300117308 */ /* 0x000e240000001800 */
[----:B------:R-:W-:Y:S01]  /*07a0*/  @!P2 ISETP.GE.U32.AND P3, PT, R11, R12, PT ;  /* 0x0000000c0b00a20c */ /* 0x000fe20003f66070 */
[----:B------:R-:W-:-:S05]  /*07b0*/  IMAD.MOV.U32 R12, RZ, RZ, 0x1ca00000 ;  /* 0x1ca00000ff0c7424 */ /* 0x000fca00078e00ff */
[----:B------:R-:W-:-:S04]  /*07c0*/  @!P2 SEL R13, R12, 0x63400000, !P3 ;  /* 0x634000000c0da807 */ /* 0x000fc80005800000 */
[----:B------:R-:W-:-:S04]  /*07d0*/  @!P2 LOP3.LUT R13, R13, 0x80000000, R7, 0xf8, !PT ;  /* 0x800000000d0da812 */ /* 0x000fc800078ef807 */
[----:B------:R-:W-:Y:S01]  /*07e0*/  @!P2 LOP3.LUT R19, R13, 0x100000, RZ, 0xfc, !PT ;  /* 0x001000000d13a812 */ /* 0x000fe200078efcff */
[----:B0-----:R-:W-:-:S08]  /*07f0*/  DFMA R8, R16, -R2, 1 ;  /* 0x3ff000001008742b */ /* 0x001fd00000000802 */
[----:B------:R-:W-:-:S08]  /*0800*/  DFMA R8, R8, R8, R8 ;  /* 0x000000080808722b */ /* 0x000fd00000000008 */
[----:B------:R-:W-:Y:S01]  /*0810*/  DFMA R16, R16, R8, R16 ;  /* 0x000000081010722b */ /* 0x000fe20000000010 */
[----:B------:R-:W-:Y:S01]  /*0820*/  SEL R9, R12, 0x63400000, !P1 ;  /* 0x634000000c097807 */ /* 0x000fe20004800000 */
[----:B------:R-:W-:-:S03]  /*0830*/  IMAD.MOV.U32 R8, RZ, RZ, R6 ;  /* 0x000000ffff087224 */ /* 0x000fc600078e0006 */
[----:B------:R-:W-:-:S03]  /*0840*/  LOP3.LUT R9, R9, 0x800fffff, R7, 0xf8, !PT ;  /* 0x800fffff09097812 */ /* 0x000fc600078ef807 */
[----:B------:R-:W-:-:S03]  /*0850*/  DFMA R20, R16, -R2, 1 ;  /* 0x3ff000001014742b */ /* 0x000fc60000000802 */
[----:B------:R-:W-:-:S05]  /*0860*/  @!P2 DFMA R8, R8, 2, -R18 ;  /* 0x400000000808a82b */ /* 0x000fca0000000812 */
[----:B------:R-:W-:Y:S01]  /*0870*/  DFMA R16, R16, R20, R16 ;  /* 0x000000141010722b */ /* 0x000fe20000000010 */
[----:B------:R-:W-:Y:S02]  /*0880*/  IMAD.MOV.U32 R21, RZ, RZ, R11 ;  /* 0x000000ffff157224 */ /* 0x000fe400078e000b */
[----:B------:R-:W-:Y:S01]  /*0890*/  IMAD.MOV.U32 R20, RZ, RZ, R14 ;  /* 0x000000ffff147224 */ /* 0x000fe200078e000e */
[----:B------:R-:W-:Y:S02]  /*08a0*/  @!P0 LOP3.LUT R20, R3, 0x7ff00000, RZ, 0xc0, !PT ;  /* 0x7ff0000003148812 */ /* 0x000fe400078ec0ff */
[----:B------:R-:W-:Y:S02]  /*08b0*/  @!P2 LOP3.LUT R21, R9, 0x7ff00000, RZ, 0xc0, !PT ;  /* 0x7ff000000915a812 */ /* 0x000fe400078ec0ff */
[----:B------:R-:W-:Y:S01]  /*08c0*/  DMUL R18, R16, R8 ;  /* 0x0000000810127228 */ /* 0x000fe20000000000 */
[----:B------:R-:W-:Y:S02]  /*08d0*/  VIADD R22, R20, 0xffffffff ;  /* 0xffffffff14167836 */ /* 0x000fe40000000000 */
[----:B------:R-:W-:-:S05]  /*08e0*/  VIADD R13, R21, 0xffffffff ;  /* 0xffffffff150d7836 */ /* 0x000fca0000000000 */
[----:B------:R-:W-:Y:S01]  /*08f0*/  DFMA R14, R18, -R2, R8 ;  /* 0x80000002120e722b */ /* 0x000fe20000000008 */
[----:B------:R-:W-:-:S04]  /*0900*/  ISETP.GT.U32.AND P0, PT, R13, 0x7feffffe, PT ;  /* 0x7feffffe0d00780c */ /* 0x000fc80003f04070 */
[----:B------:R-:W-:-:S03]  /*0910*/  ISETP.GT.U32.OR P0, PT, R22, 0x7feffffe, P0 ;  /* 0x7feffffe1600780c */ /* 0x000fc60000704470 */
[----:B------:R-:W-:-:S10]  /*0920*/  DFMA R14, R16, R14, R18 ;  /* 0x0000000e100e722b */ /* 0x000fd40000000012 */
[----:B------:R-:W-:Y:S05]  /*0930*/  @P0 BRA `(.L_x_8) ;  /* 0x00000000006c0947 */ /* 0x000fea0003800000 */
[----:B------:R-:W-:-:S04]  /*0940*/  LOP3.LUT R16, R5, 0x7ff00000, RZ, 0xc0, !PT ;  /* 0x7ff0000005107812 */ /* 0x000fc800078ec0ff */
[CC--:B------:R-:W-:Y:S02]  /*0950*/  VIADDMNMX R6, R11.reuse, -R16.reuse, 0xb9600000, !PT ;  /* 0xb96000000b067446 */ /* 0x0c0fe40007800910 */
[----:B------:R-:W-:Y:S02]  /*0960*/  ISETP.GE.U32.AND P0, PT, R11, R16, PT ;  /* 0x000000100b00720c */ /* 0x000fe40003f06070 */
[----:B------:R-:W-:Y:S02]  /*0970*/  VIMNMX R6, PT, PT, R6, 0x46a00000, PT ;  /* 0x46a0000006067848 */ /* 0x000fe40003fe0100 */
[----:B------:R-:W-:-:S05]  /*0980*/  SEL R11, R12, 0x63400000, !P0 ;  /* 0x634000000c0b7807 */ /* 0x000fca0004000000 */
[----:B------:R-:W-:Y:S02]  /*0990*/  IMAD.IADD R11, R6, 0x1, -R11 ;  /* 0x00000001060b7824 */ /* 0x000fe400078e0a0b */
[----:B------:R-:W-:Y:S02]  /*09a0*/  IMAD.MOV.U32 R6, RZ, RZ, RZ ;  /* 0x000000ffff067224 */ /* 0x000fe400078e00ff */
[----:B------:R-:W-:-:S06]  /*09b0*/  VIADD R7, R11, 0x7fe00000 ;  /* 0x7fe000000b077836 */ /* 0x000fcc0000000000 */
[----:B------:R-:W-:-:S10]  /*09c0*/  DMUL R12, R14, R6 ;  /* 0x000000060e0c7228 */ /* 0x000fd40000000000 */
[----:B------:R-:W-:-:S13]  /*09d0*/  FSETP.GTU.AND P0, PT, |R13|, 1.469367938527859385e-39, PT ;  /* 0x001000000d00780b */ /* 0x000fda0003f0c200 */
[----:B------:R-:W-:Y:S05]  /*09e0*/  @P0 BRA `(.L_x_9) ;  /* 0x0000000000940947 */ /* 0x000fea0003800000 */
[----:B------:R-:W-:Y:S01]  /*09f0*/  DFMA R2, R14, -R2, R8 ;  /* 0x800000020e02722b */ /* 0x000fe20000000008 */
[----:B------:R-:W-:-:S09]  /*0a00*/  IMAD.MOV.U32 R6, RZ, RZ, RZ ;  /* 0x000000ffff067224 */ /* 0x000fd200078e00ff */
[C---:B------:R-:W-:Y:S02]  /*0a10*/  FSETP.NEU.AND P0, PT, R3.reuse, RZ, PT ;  /* 0x000000ff0300720b */ /* 0x040fe40003f0d000 */
[----:B------:R-:W-:-:S04]  /*0a20*/  LOP3.LUT R5, R3, 0x80000000, R5, 0x48, !PT ;  /* 0x8000000003057812 */ /* 0x000fc800078e4805 */
[----:B------:R-:W-:-:S07]  /*0a30*/  LOP3.LUT R7, R5, R7, RZ, 0xfc, !PT ;  /* 0x0000000705077212 */ /* 0x000fce00078efcff */
[----:B------:R-:W-:Y:S05]  /*0a40*/  @!P0 BRA `(.L_x_9) ;  /* 0x00000000007c8947 */ /* 0x000fea0003800000 */
[----:B------:R-:W-:Y:S01]  /*0a50*/  IMAD.MOV R3, RZ, RZ, -R11 ;  /* 0x000000ffff037224 */ /* 0x000fe200078e0a0b */
[----:B------:R-:W-:Y:S01]  /*0a60*/  DMUL.RP R6, R14, R6 ;  /* 0x000000060e067228 */ /* 0x000fe20000008000 */
[----:B------:R-:W-:-:S06]  /*0a70*/  IMAD.MOV.U32 R2, RZ, RZ, RZ ;  /* 0x000000ffff027224 */ /* 0x000fcc00078e00ff */
[----:B------:R-:W-:-:S03]  /*0a80*/  DFMA R2, R12, -R2, R14 ;  /* 0x800000020c02722b */ /* 0x000fc6000000000e */
[----:B------:R-:W-:-:S03]  /*0a90*/  LOP3.LUT R5, R7, R5, RZ, 0x3c, !PT ;  /* 0x0000000507057212 */ /* 0x000fc600078e3cff */
[----:B------:R-:W-:-:S04]  /*0aa0*/  IADD3 R2, PT, PT, -R11, -0x43300000, RZ ;  /* 0xbcd000000b027810 */ /* 0x000fc80007ffe1ff */
[----:B------:R-:W-:-:S04]  /*0ab0*/  FSETP.NEU.AND P0, PT, |R3|, R2, PT ;  /* 0x000000020300720b */ /* 0x000fc80003f0d200 */
[----:B------:R-:W-:Y:S02]  /*0ac0*/  FSEL R12, R6, R12, !P0 ;  /* 0x0000000c060c7208 */ /* 0x000fe40004000000 */
[----:B------:R-:W-:Y:S01]  /*0ad0*/  FSEL R13, R5, R13, !P0 ;  /* 0x0000000d050d7208 */ /* 0x000fe20004000000 */
[----:B------:R-:W-:Y:S06]  /*0ae0*/  BRA `(.L_x_9) ;  /* 0x0000000000547947 */ /* 0x000fec0003800000 */
.L_x_8:
[----:B------:R-:W-:-:S14]  /*0af0*/  DSETP.NAN.AND P0, PT, R6, R6, PT ;  /* 0x000000060600722a */ /* 0x000fdc0003f08000 */
[----:B------:R-:W-:Y:S05]  /*0b00*/  @P0 BRA `(.L_x_10) ;  /* 0x0000000000440947 */ /* 0x000fea0003800000 */
[----:B------:R-:W-:-:S14]  /*0b10*/  DSETP.NAN.AND P0, PT, R4, R4, PT ;  /* 0x000000040400722a */ /* 0x000fdc0003f08000 */
[----:B------:R-:W-:Y:S05]  /*0b20*/  @P0 BRA `(.L_x_11) ;  /* 0x0000000000300947 */ /* 0x000fea0003800000 */
[----:B------:R-:W-:Y:S01]  /*0b30*/  ISETP.NE.AND P0, PT, R21, R20, PT ;  /* 0x000000141500720c */ /* 0x000fe20003f05270 */
[----:B------:R-:W-:Y:S02]  /*0b40*/  IMAD.MOV.U32 R12, RZ, RZ, 0x0 ;  /* 0x00000000ff0c7424 */ /* 0x000fe400078e00ff */
[----:B------:R-:W-:-:S10]  /*0b50*/  IMAD.MOV.U32 R13, RZ, RZ, -0x80000 ;  /* 0xfff80000ff0d7424 */ /* 0x000fd400078e00ff */
[----:B------:R-:W-:Y:S05]  /*0b60*/  @!P0 BRA `(.L_x_9) ;  /* 0x0000000000348947 */ /* 0x000fea0003800000 */
[----:B------:R-:W-:Y:S02]  /*0b70*/  ISETP.NE.AND P0, PT, R21, 0x7ff00000, PT ;  /* 0x7ff000001500780c */ /* 0x000fe40003f05270 */
[----:B------:R-:W-:Y:S02]  /*0b80*/  LOP3.LUT R13, R7, 0x80000000, R5, 0x48, !PT ;  /* 0x80000000070d7812 */ /* 0x000fe400078e4805 */
[----:B------:R-:W-:-:S13]  /*0b90*/  ISETP.EQ.OR P0, PT, R20, RZ, !P0 ;  /* 0x000000ff1400720c */ /* 0x000fda0004702670 */
[----:B------:R-:W-:Y:S01]  /*0ba0*/  @P0 LOP3.LUT R2, R13, 0x7ff00000, RZ, 0xfc, !PT ;  /* 0x7ff000000d020812 */ /* 0x000fe200078efcff */
[----:B------:R-:W-:Y:S02]  /*0bb0*/  @!P0 IMAD.MOV.U32 R12, RZ, RZ, RZ ;  /* 0x000000ffff0c8224 */ /* 0x000fe400078e00ff */
[----:B------:R-:W-:Y:S02]  /*0bc0*/  @P0 IMAD.MOV.U32 R12, RZ, RZ, RZ ;  /* 0x000000ffff0c0224 */ /* 0x000fe400078e00ff */
[----:B------:R-:W-:Y:S01]  /*0bd0*/  @P0 IMAD.MOV.U32 R13, RZ, RZ, R2 ;  /* 0x000000ffff0d0224 */ /* 0x000fe200078e0002 */
[----:B------:R-:W-:Y:S06]  /*0be0*/  BRA `(.L_x_9) ;  /* 0x0000000000147947 */ /* 0x000fec0003800000 */
.L_x_11:
[----:B------:R-:W-:Y:S01]  /*0bf0*/  LOP3.LUT R13, R5, 0x80000, RZ, 0xfc, !PT ;  /* 0x00080000050d7812 */ /* 0x000fe200078efcff */
[----:B------:R-:W-:Y:S01]  /*0c00*/  IMAD.MOV.U32 R12, RZ, RZ, R4 ;  /* 0x000000ffff0c7224 */ /* 0x000fe200078e0004 */
[----:B------:R-:W-:Y:S06]  /*0c10*/  BRA `(.L_x_9) ;  /* 0x0000000000087947 */ /* 0x000fec0003800000 */
.L_x_10:
[----:B------:R-:W-:Y:S01]  /*0c20*/  LOP3.LUT R13, R7, 0x80000, RZ, 0xfc, !PT ;  /* 0x00080000070d7812 */ /* 0x000fe200078efcff */
[----:B------:R-:W-:-:S07]  /*0c30*/  IMAD.MOV.U32 R12, RZ, RZ, R6 ;  /* 0x000000ffff0c7224 */ /* 0x000fce00078e0006 */
.L_x_9:
[----:B------:R-:W-:Y:S05]  /*0c40*/  BSYNC.RECONVERGENT B1 ;  /* 0x0000000000017941 */ /* 0x000fea0003800200 */
.L_x_7:
[----:B------:R-:W-:Y:S02]  /*0c50*/  IMAD.MOV.U32 R11, RZ, RZ, 0x0 ;  /* 0x00000000ff0b7424 */ /* 0x000fe400078e00ff */
[----:B------:R-:W-:Y:S02]  /*0c60*/  IMAD.MOV.U32 R2, RZ, RZ, R12 ;  /* 0x000000ffff027224 */ /* 0x000fe400078e000c */
[----:B------:R-:W-:Y:S01]  /*0c70*/  IMAD.MOV.U32 R3, RZ, RZ, R13 ;  /* 0x000000ffff037224 */ /* 0x000fe200078e000d */
[----:B------:R-:W-:Y:S06]  /*0c80*/  RET.REL.NODEC R10 `(_Z28normalizeAndComputeHistogramPdPiS0_S0_idd) ;  /* 0xfffffff00adc7950 */ /* 0x000fec0003c3ffff */
.L_x_12:
[----:B------:R-:W-:-:S00]  /*0c90*/  BRA `(.L_x_12) ;  /* 0xfffffffc00fc7947 */ /* 0x000fc0000383ffff */
[----:B------:R-:W-:-:S00]  /*0ca0*/  NOP ;  /* 0x0000000000007918 */ /* 0x000fc00000000000 */
        /* <DEDUP_REMOVED lines=13> */
.L_x_18:


//--------------------- .text._Z20computeMeanAndStdDevPdiS_S_ --------------------------
	.section	.text._Z20computeMeanAndStdDevPdiS_S_,"ax",@progbits
	.align	128
        .global         _Z20computeMeanAndStdDevPdiS_S_
        .type           _Z20computeMeanAndStdDevPdiS_S_,@function
        .size           _Z20computeMeanAndStdDevPdiS_S_,(.L_x_20 - _Z20computeMeanAndStdDevPdiS_S_)
        .other          _Z20computeMeanAndStdDevPdiS_S_,@"STO_CUDA_ENTRY STV_DEFAULT"
_Z20computeMeanAndStdDevPdiS_S_:
.text._Z20computeMeanAndStdDevPdiS_S_:
[----:B------:R-:W-:Y:S01]  /*0000*/  LDC R1, c[0x0][0x37c] ;  /* 0x0000df00ff017b82 */ /* 0x000fe20000000800 */
[----:B------:R-:W0:Y:S07]  /*0010*/  S2R R0, SR_TID.X ;  /* 0x0000000000007919 */ /* 0x000e2e0000002100 */
[----:B------:R-:W0:Y:S01]  /*0020*/  S2UR UR4, SR_CTAID.X ;  /* 0x00000000000479c3 */ /* 0x000e220000002500 */
[----:B------:R-:W1:Y:S01]  /*0030*/  LDCU UR5, c[0x0][0x388] ;  /* 0x00007100ff0577ac */ /* 0x000e620008000800 */
[----:B------:R-:W-:Y:S01]  /*0040*/  CS2R R6, SRZ ;  /* 0x0000000000067805 */ /* 0x000fe2000001ff00 */
[----:B------:R-:W2:Y:S05]  /*0050*/  LDCU.64 UR6, c[0x0][0x358] ;  /* 0x00006b00ff0677ac */ /* 0x000eaa0008000a00 */
[----:B------:R-:W0:Y:S02]  /*0060*/  LDC R3, c[0x0][0x360] ;  /* 0x0000d800ff037b82 */ /* 0x000e240000000800 */
[----:B0-----:R-:W-:-:S05]  /*0070*/  IMAD R9, R3, UR4, R0 ;  /* 0x0000000403097c24 */ /* 0x001fca000f8e0200 */
[----:B-1----:R-:W-:-:S13]  /*0080*/  ISETP.GE.AND P0, PT, R9, UR5, PT ;  /* 0x0000000509007c0c */ /* 0x002fda000bf06270 */
[----:B------:R-:W0:Y:S02]  /*0090*/  @!P0 LDC.64 R4, c[0x0][0x380] ;  /* 0x0000e000ff048b82 */ /* 0x000e240000000a00 */
[----:B0-----:R-:W-:-:S05]  /*00a0*/  @!P0 IMAD.WIDE R4, R9, 0x8, R4 ;  /* 0x0000000809048825 */ /* 0x001fca00078e0204 */
[----:B--2---:R-:W2:Y:S01]  /*00b0*/  @!P0 LDG.E.64 R6, desc[UR6][R4.64] ;  /* 0x0000000604068981 */ /* 0x004ea2000c1e1b00 */
[----:B------:R-:W-:Y:S02]  /*00c0*/  MOV R2, 0x400 ;  /* 0x0000040000027802 */ /* 0x000fe40000000f00 */
[----:B------:R-:W-:Y:S01]  /*00d0*/  CS2R R8, SRZ ;  /* 0x0000000000087805 */ /* 0x000fe2000001ff00 */
[----:B------:R-:W0:Y:S02]  /*00e0*/  S2R R11, SR_CgaCtaId ;  /* 0x00000000000b7919 */ /* 0x000e240000008800 */
[----:B0-----:R-:W-:-:S05]  /*00f0*/  LEA R2, R11, R2, 0x18 ;  /* 0x000000020b027211 */ /* 0x001fca00078ec0ff */
[C-C-:B------:R-:W-:Y:S02]  /*0100*/  IMAD R11, R3.reuse, 0x8, R2.reuse ;  /* 0x00000008030b7824 */ /* 0x140fe400078e0202 */
[C---:B------:R-:W-:Y:S02]  /*0110*/  IMAD R13, R0.reuse, 0x8, R2 ;  /* 0x00000008000d7824 */ /* 0x040fe400078e0202 */
[----:B------:R-:W-:Y:S01]  /*0120*/  IMAD R15, R0, 0x8, R11 ;  /* 0x00000008000f7824 */ /* 0x000fe200078e020b */
[----:B--2---:R-:W-:Y:S01]  /*0130*/  @!P0 DMUL R8, R6, R6 ;  /* 0x0000000606088228 */ /* 0x004fe20000000000 */
[----:B------:R-:W-:Y:S01]  /*0140*/  ISETP.GE.U32.AND P0, PT, R3, 0x2, PT ;  /* 0x000000020300780c */ /* 0x000fe20003f06070 */
[----:B------:R0:W-:Y:S05]  /*0150*/  STS.64 [R13], R6 ;  /* 0x000000060d007388 */ /* 0x0001ea0000000a00 */
[----:B------:R0:W-:Y:S01]  /*0160*/  STS.64 [R15], R8 ;  /* 0x000000080f007388 */ /* 0x0001e20000000a00 */
[----:B------:R-:W-:Y:S06]  /*0170*/  BAR.SYNC.DEFER_BLOCKING 0x0 ;  /* 0x0000000000007b1d */ /* 0x000fec0000010000 */
[----:B------:R-:W-:Y:S05]  /*0180*/  @!P0 BRA `(.L_x_13) ;  /* 0x00000000004c8947 */ /* 0x000fea0003800000 */
.L_x_16:
[----:B------:R-:W-:Y:S01]  /*0190*/  SHF.R.U32.HI R12, RZ, 0x1, R3 ;  /* 0x00000001ff0c7819 */ /* 0x000fe20000011603 */
[----:B------:R-:W-:Y:S03]  /*01a0*/  BSSY.RECONVERGENT B0, `(.L_x_14) ;  /* 0x000000d000007945 */ /* 0x000fe60003800200 */
[----:B------:R-:W-:-:S13]  /*01b0*/  ISETP.GE.U32.AND P0, PT, R0, R12, PT ;  /* 0x0000000c0000720c */ /* 0x000fda0003f06070 */
[----:B-1----:R-:W-:Y:S05]  /*01c0*/  @P0 BRA `(.L_x_15) ;  /* 0x0000000000280947 */ /* 0x002fea0003800000 */
[C---:B------:R-:W-:Y:S01]  /*01d0*/  IMAD R2, R12.reuse, 0x8, R13 ;  /* 0x000000080c027824 */ /* 0x040fe200078e020d */
[----:B0-----:R-:W-:Y:S01]  /*01e0*/  LDS.64 R6, [R13] ;  /* 0x000000000d067984 */ /* 0x001fe20000000a00 */
[----:B------:R-:W-:-:S03]  /*01f0*/  IMAD R10, R12, 0x8, R15 ;  /* 0x000000080c0a7824 */ /* 0x000fc600078e020f */
[----:B------:R-:W0:Y:S02]  /*0200*/  LDS.64 R4, [R2] ;  /* 0x0000000002047984 */ /* 0x000e240000000a00 */
[----:B0-----:R-:W-:-:S07]  /*0210*/  DADD R4, R4, R6 ;  /* 0x0000000004047229 */ /* 0x001fce0000000006 */
[----:B------:R-:W-:Y:S04]  /*0220*/  STS.64 [R13], R4 ;  /* 0x000000040d007388 */ /* 0x000fe80000000a00 */
[----:B------:R-:W-:Y:S04]  /*0230*/  LDS.64 R6, [R10] ;  /* 0x000000000a067984 */ /* 0x000fe80000000a00 */
[----:B------:R-:W0:Y:S02]  /*0240*/  LDS.64 R8, [R15] ;  /* 0x000000000f087984 */ /* 0x000e240000000a00 */
[----:B0-----:R-:W-:-:S07]  /*0250*/  DADD R6, R6, R8 ;  /* 0x0000000006067229 */ /* 0x001fce0000000008 */
[----:B------:R1:W-:Y:S04]  /*0260*/  STS.64 [R15], R6 ;  /* 0x000000060f007388 */ /* 0x0003e80000000a00 */
.L_x_15:
[----:B------:R-:W-:Y:S05]  /*0270*/  BSYNC.RECONVERGENT B0 ;  /* 0x0000000000007941 */ /* 0x000fea0003800200 */
.L_x_14:
[----:B------:R-:W-:Y:S01]  /*0280*/  BAR.SYNC.DEFER_BLOCKING 0x0 ;  /* 0x0000000000007b1d */ /* 0x000fe20000010000 */
[----:B------:R-:W-:Y:S01]  /*0290*/  ISETP.GT.U32.AND P0, PT, R3, 0x3, PT ;  /* 0x000000030300780c */ /* 0x000fe20003f04070 */
[----:B------:R-:W-:-:S12]  /*02a0*/  IMAD.MOV.U32 R3, RZ, RZ, R12 ;  /* 0x000000ffff037224 */ /* 0x000fd800078e000c */
[----:B------:R-:W-:Y:S05]  /*02b0*/  @P0 BRA `(.L_x_16) ;  /* 0xfffffffc00b40947 */ /* 0x000fea000383ffff */
.L_x_13:
[----:B------:R-:W-:-:S13]  /*02c0*/  ISETP.NE.AND P0, PT, R0, RZ, PT ;  /* 0x000000ff0000720c */ /* 0x000fda0003f05270 */
[----:B------:R-:W-:Y:S05]  /*02d0*/  @P0 EXIT ;  /* 0x000000000000094d */ /* 0x000fea0003800000 */
[----:B------:R-:W2:Y:S01]  /*02e0*/  S2UR UR5, SR_CgaCtaId ;  /* 0x00000000000579c3 */ /* 0x000ea20000008800 */
[----:B------:R-:W-:Y:S01]  /*02f0*/  UMOV UR4, 0x400 ;  /* 0x0000040000047882 */ /* 0x000fe20000000000 */
[----:B01----:R-:W-:Y:S06]  /*0300*/  LDS.64 R6, [R11] ;  /* 0x000000000b067984 */ /* 0x003fec0000000a00 */
[----:B------:R-:W0:Y:S08]  /*0310*/  LDC.64 R4, c[0x0][0x390] ;  /* 0x0000e400ff047b82 */ /* 0x000e300000000a00 */
[----:B------:R-:W1:Y:S01]  /*0320*/  LDC.64 R8, c[0x0][0x398] ;  /* 0x0000e600ff087b82 */ /* 0x000e620000000a00 */
[----:B--2---:R-:W-:-:S09]  /*0330*/  ULEA UR4, UR5, UR4, 0x18 ;  /* 0x0000000405047291 */ /* 0x004fd2000f8ec0ff */
[----:B------:R-:W0:Y:S04]  /*0340*/  LDS.64 R2, [UR4] ;  /* 0x00000004ff027984 */ /* 0x000e280008000a00 */
[----:B0-----:R-:W-:Y:S04]  /*0350*/  REDG.E.ADD.F64.RN.STRONG.GPU desc[UR6][R4.64], R2 ;  /* 0x00000002040079a6 */ /* 0x001fe8000c12ff06 */
[----:B-1----:R-:W-:Y:S01]  /*0360*/  REDG.E.ADD.F64.RN.STRONG.GPU desc[UR6][R8.64], R6 ;  /* 0x00000006080079a6 */ /* 0x002fe2000c12ff06 */
[----:B------:R-:W-:Y:S05]  /*0370*/  EXIT ;  /* 0x000000000000794d */ /* 0x000fea0003800000 */
.L_x_17:
        /* <DEDUP_REMOVED lines=16> */
.L_x_20:


//--------------------- .nv.shared._Z28normalizeAndComputeHistogramPdPiS0_S0_idd --------------------------
	.section	.nv.shared._Z28normalizeAndComputeHistogramPdPiS0_S0_idd,"aw",@nobits
	.sectionflags	@""
	.align	16
	.zero		1024


//--------------------- .nv.shared.reserved.0     --------------------------
	.section	.nv.shared.reserved.0,"aw",@nobits
	.weak		__nv_reservedSMEM_offset_0_alias
	.size		__nv_reservedSMEM_offset_0_alias, 0, 64
	.other		__nv_reservedSMEM_offset_0_alias,@"STO_CUDA_RESERVED_SHARED STV_DEFAULT"
__nv_reservedSMEM_offset_0_alias:
	.zero		0
	.zero		64


//--------------------- .nv.shared._Z20computeMeanAndStdDevPdiS_S_ --------------------------
	.section	.nv.shared._Z20computeMeanAndStdDevPdiS_S_,"aw",@nobits
	.sectionflags	@""
	.align	16
	.zero		1024


//--------------------- .nv.constant0._Z28normalizeAndComputeHistogramPdPiS0_S0_idd --------------------------
	.section	.nv.constant0._Z28normalizeAndComputeHistogramPdPiS0_S0_idd,"a",@progbits
	.sectionflags	@""
	.align	4
.nv.constant0._Z28normalizeAndComputeHistogramPdPiS0_S0_idd:
	.zero		952


//--------------------- .nv.constant0._Z20computeMeanAndStdDevPdiS_S_ --------------------------
	.section	.nv.constant0._Z20computeMeanAndStdDevPdiS_S_,"a",@progbits
	.sectionflags	@""
	.align	4
.nv.constant0._Z20computeMeanAndStdDevPdiS_S_:
	.zero		928


//--------------------- SYMBOLS --------------------------

	.type		.nv.reservedSmem.offset0,@object
	.size		.nv.reservedSmem.offset0,0x4
	.type		.nv.reservedSmem.cap,@object
	.size		.nv.reservedSmem.cap,0x4
